//
// Generated by NVIDIA NVVM Compiler
//
// Compiler Build ID: CL-36424714
// Cuda compilation tools, release 13.0, V13.0.88
// Based on NVVM 20.0.0
//

.version 9.0
.target sm_100
.address_size 64

	// .globl	_Z12matmul_naivePKfS0_Pfiii

.visible .entry _Z12matmul_naivePKfS0_Pfiii(
	.param .u64 .ptr .align 1 _Z12matmul_naivePKfS0_Pfiii_param_0,
	.param .u64 .ptr .align 1 _Z12matmul_naivePKfS0_Pfiii_param_1,
	.param .u64 .ptr .align 1 _Z12matmul_naivePKfS0_Pfiii_param_2,
	.param .u32 _Z12matmul_naivePKfS0_Pfiii_param_3,
	.param .u32 _Z12matmul_naivePKfS0_Pfiii_param_4,
	.param .u32 _Z12matmul_naivePKfS0_Pfiii_param_5
)
{
	.reg .pred 	%p<13>;
	.reg .b32 	%r<41>;
	.reg .b32 	%f<68>;
	.reg .b64 	%rd<53>;

	ld.param.u64 	%rd7, [_Z12matmul_naivePKfS0_Pfiii_param_0];
	ld.param.u64 	%rd8, [_Z12matmul_naivePKfS0_Pfiii_param_1];
	ld.param.u64 	%rd6, [_Z12matmul_naivePKfS0_Pfiii_param_2];
	ld.param.u32 	%r20, [_Z12matmul_naivePKfS0_Pfiii_param_3];
	ld.param.u32 	%r18, [_Z12matmul_naivePKfS0_Pfiii_param_4];
	ld.param.u32 	%r19, [_Z12matmul_naivePKfS0_Pfiii_param_5];
	cvta.to.global.u64 	%rd1, %rd8;
	cvta.to.global.u64 	%rd2, %rd7;
	mov.u32 	%r21, %ctaid.y;
	mov.u32 	%r22, %ntid.y;
	mov.u32 	%r23, %tid.y;
	mad.lo.s32 	%r1, %r21, %r22, %r23;
	mov.u32 	%r24, %ctaid.x;
	mov.u32 	%r25, %ntid.x;
	mov.u32 	%r26, %tid.x;
	mad.lo.s32 	%r2, %r24, %r25, %r26;
	setp.ge.s32 	%p1, %r1, %r20;
	setp.ge.s32 	%p2, %r2, %r19;
	or.pred  	%p3, %p1, %p2;
	@%p3 bra 	$L__BB0_14;
	setp.lt.s32 	%p4, %r18, 1;
	mov.f32 	%f67, 0f00000000;
	@%p4 bra 	$L__BB0_13;
	mul.lo.s32 	%r3, %r18, %r1;
	and.b32  	%r4, %r18, 7;
	setp.lt.u32 	%p5, %r18, 8;
	mov.f32 	%f67, 0f00000000;
	mov.b32 	%r39, 0;
	@%p5 bra 	$L__BB0_5;
	and.b32  	%r39, %r18, 2147483640;
	neg.s32 	%r37, %r39;
	shl.b32 	%r7, %r19, 3;
	mul.wide.u32 	%rd9, %r3, 4;
	add.s64 	%rd10, %rd9, %rd2;
	add.s64 	%rd52, %rd10, 16;
	mov.f32 	%f67, 0f00000000;
	mul.wide.s32 	%rd13, %r19, 4;
	mov.u32 	%r36, %r2;
$L__BB0_4:
	.pragma "nounroll";
	ld.global.f32 	%f17, [%rd52+-16];
	mul.wide.s32 	%rd11, %r36, 4;
	add.s64 	%rd12, %rd1, %rd11;
	ld.global.f32 	%f18, [%rd12];
	fma.rn.f32 	%f19, %f17, %f18, %f67;
	ld.global.f32 	%f20, [%rd52+-12];
	add.s64 	%rd14, %rd12, %rd13;
	ld.global.f32 	%f21, [%rd14];
	fma.rn.f32 	%f22, %f20, %f21, %f19;
	ld.global.f32 	%f23, [%rd52+-8];
	add.s64 	%rd15, %rd14, %rd13;
	ld.global.f32 	%f24, [%rd15];
	fma.rn.f32 	%f25, %f23, %f24, %f22;
	ld.global.f32 	%f26, [%rd52+-4];
	add.s64 	%rd16, %rd15, %rd13;
	ld.global.f32 	%f27, [%rd16];
	fma.rn.f32 	%f28, %f26, %f27, %f25;
	ld.global.f32 	%f29, [%rd52];
	add.s64 	%rd17, %rd16, %rd13;
	ld.global.f32 	%f30, [%rd17];
	fma.rn.f32 	%f31, %f29, %f30, %f28;
	ld.global.f32 	%f32, [%rd52+4];
	add.s64 	%rd18, %rd17, %rd13;
	ld.global.f32 	%f33, [%rd18];
	fma.rn.f32 	%f34, %f32, %f33, %f31;
	ld.global.f32 	%f35, [%rd52+8];
	add.s64 	%rd19, %rd18, %rd13;
	ld.global.f32 	%f36, [%rd19];
	fma.rn.f32 	%f37, %f35, %f36, %f34;
	ld.global.f32 	%f38, [%rd52+12];
	add.s64 	%rd20, %rd19, %rd13;
	ld.global.f32 	%f39, [%rd20];
	fma.rn.f32 	%f67, %f38, %f39, %f37;
	add.s32 	%r37, %r37, 8;
	add.s32 	%r36, %r36, %r7;
	add.s64 	%rd52, %rd52, 32;
	setp.ne.s32 	%p6, %r37, 0;
	@%p6 bra 	$L__BB0_4;
$L__BB0_5:
	setp.eq.s32 	%p7, %r4, 0;
	@%p7 bra 	$L__BB0_13;
	and.b32  	%r13, %r18, 3;
	setp.lt.u32 	%p8, %r4, 4;
	@%p8 bra 	$L__BB0_8;
	add.s32 	%r28, %r39, %r3;
	mul.wide.u32 	%rd21, %r28, 4;
	add.s64 	%rd22, %rd2, %rd21;
	ld.global.f32 	%f41, [%rd22];
	mad.lo.s32 	%r29, %r39, %r19, %r2;
	mul.wide.s32 	%rd23, %r29, 4;
	add.s64 	%rd24, %rd1, %rd23;
	ld.global.f32 	%f42, [%rd24];
	fma.rn.f32 	%f43, %f41, %f42, %f67;
	cvt.u64.u32 	%rd25, %r3;
	cvt.u64.u32 	%rd26, %r39;
	add.s64 	%rd27, %rd26, %rd25;
	shl.b64 	%rd28, %rd27, 2;
	add.s64 	%rd29, %rd2, %rd28;
	ld.global.f32 	%f44, [%rd29+4];
	mul.wide.s32 	%rd30, %r19, 4;
	add.s64 	%rd31, %rd24, %rd30;
	ld.global.f32 	%f45, [%rd31];
	fma.rn.f32 	%f46, %f44, %f45, %f43;
	ld.global.f32 	%f47, [%rd29+8];
	add.s64 	%rd32, %rd31, %rd30;
	ld.global.f32 	%f48, [%rd32];
	fma.rn.f32 	%f49, %f47, %f48, %f46;
	ld.global.f32 	%f50, [%rd29+12];
	add.s64 	%rd33, %rd32, %rd30;
	ld.global.f32 	%f51, [%rd33];
	fma.rn.f32 	%f67, %f50, %f51, %f49;
	add.s32 	%r39, %r39, 4;
$L__BB0_8:
	setp.eq.s32 	%p9, %r13, 0;
	@%p9 bra 	$L__BB0_13;
	setp.eq.s32 	%p10, %r13, 1;
	@%p10 bra 	$L__BB0_11;
	add.s32 	%r30, %r39, %r3;
	mul.wide.u32 	%rd34, %r30, 4;
	add.s64 	%rd35, %rd2, %rd34;
	ld.global.f32 	%f53, [%rd35];
	mad.lo.s32 	%r31, %r39, %r19, %r2;
	mul.wide.s32 	%rd36, %r31, 4;
	add.s64 	%rd37, %rd1, %rd36;
	ld.global.f32 	%f54, [%rd37];
	fma.rn.f32 	%f55, %f53, %f54, %f67;
	cvt.u64.u32 	%rd38, %r3;
	cvt.u64.u32 	%rd39, %r39;
	add.s64 	%rd40, %rd39, %rd38;
	shl.b64 	%rd41, %rd40, 2;
	add.s64 	%rd42, %rd2, %rd41;
	ld.global.f32 	%f56, [%rd42+4];
	mul.wide.s32 	%rd43, %r19, 4;
	add.s64 	%rd44, %rd37, %rd43;
	ld.global.f32 	%f57, [%rd44];
	fma.rn.f32 	%f67, %f56, %f57, %f55;
	add.s32 	%r39, %r39, 2;
$L__BB0_11:
	and.b32  	%r32, %r18, 1;
	setp.eq.b32 	%p11, %r32, 1;
	not.pred 	%p12, %p11;
	@%p12 bra 	$L__BB0_13;
	add.s32 	%r33, %r39, %r3;
	mul.wide.u32 	%rd45, %r33, 4;
	add.s64 	%rd46, %rd2, %rd45;
	ld.global.f32 	%f58, [%rd46];
	mad.lo.s32 	%r34, %r39, %r19, %r2;
	mul.wide.s32 	%rd47, %r34, 4;
	add.s64 	%rd48, %rd1, %rd47;
	ld.global.f32 	%f59, [%rd48];
	fma.rn.f32 	%f67, %f58, %f59, %f67;
$L__BB0_13:
	mad.lo.s32 	%r35, %r19, %r1, %r2;
	cvta.to.global.u64 	%rd49, %rd6;
	mul.wide.s32 	%rd50, %r35, 4;
	add.s64 	%rd51, %rd49, %rd50;
	st.global.f32 	[%rd51], %f67;
$L__BB0_14:
	ret;

}


// ===== COMPILED SASS (sm_100) =====

	.target	sm_100

	.elftype	@"ET_EXEC"


//--------------------- .note.nv.tkinfo           --------------------------
	.section	.note.nv.tkinfo,"",@"SHT_NOTE"
	.sectionflags	@"SHF_NOTE_NV_TKINFO"
	.tkinfo
        /*0018*/ 	.word	0x00000002
        /*0030*/ 	.string	""
        /*0030*/ 	.string	"ptxas"
        /*0030*/ 	.string	"Cuda compilation tools, release 13.0, V13.0.88"
        /*0030*/ 	.string	"Build cuda_13.0.r13.0/compiler.36424714_0"
        /*0030*/ 	.string	"-arch sm_100 -m 64 "



//--------------------- .note.nv.cuinfo           --------------------------
	.section	.note.nv.cuinfo,"",@"SHT_NOTE"
	.sectionflags	@"SHF_NOTE_NV_CUINFO"
        /*0018*/ 	.short	0x0002
        /*001a*/ 	.short	0x0064
        /*001c*/ 	.short	0x0082
	.zero		2


//--------------------- .nv.info                  --------------------------
	.section	.nv.info,"",@"SHT_CUDA_INFO"
	.align	4


	//----- nvinfo : EIATTR_REGCOUNT
	.align		4
        /*0000*/ 	.byte	0x04, 0x2f
        /*0002*/ 	.short	(.L_1 - .L_0)
	.align		4
.L_0:
        /*0004*/ 	.word	index@(_Z12matmul_naivePKfS0_Pfiii)
        /*0008*/ 	.word	0x00000020


	//----- nvinfo : EIATTR_FRAME_SIZE
	.align		4
.L_1:
        /*000c*/ 	.byte	0x04, 0x11
        /*000e*/ 	.short	(.L_3 - .L_2)
	.align		4
.L_2:
        /*0010*/ 	.word	index@(_Z12matmul_naivePKfS0_Pfiii)
        /*0014*/ 	.word	0x00000000


	//----- nvinfo : EIATTR_MIN_STACK_SIZE
	.align		4
.L_3:
        /*0018*/ 	.byte	0x04, 0x12
        /*001a*/ 	.short	(.L_5 - .L_4)
	.align		4
.L_4:
        /*001c*/ 	.word	index@(_Z12matmul_naivePKfS0_Pfiii)
        /*0020*/ 	.word	0x00000000
.L_5:


//--------------------- .nv.compat                --------------------------
	.section	.nv.compat,"",@"SHT_CUDA_COMPAT_INFO"
	.align	4
        /*0000*/ 	.byte	0x02, 0x09, 0x00, 0x00, 0x02, 0x02, 0x01, 0x00, 0x02, 0x05, 0x05, 0x00, 0x03, 0x07, 0x01, 0x01
        /*0010*/ 	.byte	0x02, 0x03, 0x00, 0x00, 0x02, 0x06, 0x01, 0x00, 0x04, 0x0b, 0x08, 0x00, 0x09, 0x00, 0x00, 0x00
        /*0020*/ 	.byte	0x00, 0x00, 0x00, 0x00


//--------------------- .nv.info._Z12matmul_naivePKfS0_Pfiii --------------------------
	.section	.nv.info._Z12matmul_naivePKfS0_Pfiii,"",@"SHT_CUDA_INFO"
	.sectionflags	@""
	.align	4


	//----- nvinfo : EIATTR_CUDA_API_VERSION
	.align		4
        /*0000*/ 	.byte	0x04, 0x37
        /*0002*/ 	.short	(.L_7 - .L_6)
.L_6:
        /*0004*/ 	.word	0x00000082


	//----- nvinfo : EIATTR_KPARAM_INFO
	.align		4
.L_7:
        /*0008*/ 	.byte	0x04, 0x17
        /*000a*/ 	.short	(.L_9 - .L_8)
.L_8:
        /*000c*/ 	.word	0x00000000
        /*0010*/ 	.short	0x0005
        /*0012*/ 	.short	0x0020
        /*0014*/ 	.byte	0x00, 0xf0, 0x11, 0x00


	//----- nvinfo : EIATTR_KPARAM_INFO
	.align		4
.L_9:
        /*0018*/ 	.byte	0x04, 0x17
        /*001a*/ 	.short	(.L_11 - .L_10)
.L_10:
        /*001c*/ 	.word	0x00000000
        /*0020*/ 	.short	0x0004
        /*0022*/ 	.short	0x001c
        /*0024*/ 	.byte	0x00, 0xf0, 0x11, 0x00


	//----- nvinfo : EIATTR_KPARAM_INFO
	.align		4
.L_11:
        /*0028*/ 	.byte	0x04, 0x17
        /*002a*/ 	.short	(.L_13 - .L_12)
.L_12:
        /*002c*/ 	.word	0x00000000
        /*0030*/ 	.short	0x0003
        /*0032*/ 	.short	0x0018
        /*0034*/ 	.byte	0x00, 0xf0, 0x11, 0x00


	//----- nvinfo : EIATTR_KPARAM_INFO
	.align		4
.L_13:
        /*0038*/ 	.byte	0x04, 0x17
        /*003a*/ 	.short	(.L_15 - .L_14)
.L_14:
        /*003c*/ 	.word	0x00000000
        /*0040*/ 	.short	0x0002
        /*0042*/ 	.short	0x0010
        /*0044*/ 	.byte	0x00, 0xf5, 0x21, 0x00


	//----- nvinfo : EIATTR_KPARAM_INFO
	.align		4
.L_15:
        /*0048*/ 	.byte	0x04, 0x17
        /*004a*/ 	.short	(.L_17 - .L_16)
.L_16:
        /*004c*/ 	.word	0x00000000
        /*0050*/ 	.short	0x0001
        /*0052*/ 	.short	0x0008
        /*0054*/ 	.byte	0x00, 0xf5, 0x21, 0x00


	//----- nvinfo : EIATTR_KPARAM_INFO
	.align		4
.L_17:
        /*0058*/ 	.byte	0x04, 0x17
        /*005a*/ 	.short	(.L_19 - .L_18)
.L_18:
        /*005c*/ 	.word	0x00000000
        /*0060*/ 	.short	0x0000
        /*0062*/ 	.short	0x0000
        /*0064*/ 	.byte	0x00, 0xf5, 0x21, 0x00


	//----- nvinfo : EIATTR_SPARSE_MMA_MASK
	.align		4
.L_19:
        /*0068*/ 	.byte	0x03, 0x50
        /*006a*/ 	.short	0x0000


	//----- nvinfo : EIATTR_MAXREG_COUNT
	.align		4
        /*006c*/ 	.byte	0x03, 0x1b
        /*006e*/ 	.short	0x00ff


	//----- nvinfo : EIATTR_MERCURY_ISA_VERSION
	.align		4
        /*0070*/ 	.byte	0x03, 0x5f
        /*0072*/ 	.short	0x0101


	//----- nvinfo : EIATTR_VRC_CTA_INIT_COUNT
	.align		4
        /*0074*/ 	.byte	0x02, 0x4a
	.zero		1
	.zero		1


	//----- nvinfo : EIATTR_EXIT_INSTR_OFFSETS
	.align		4
        /*0078*/ 	.byte	0x04, 0x1c
        /*007a*/ 	.short	(.L_21 - .L_20)


	//   ....[0]....
.L_20:
        /*007c*/ 	.word	0x000000d0


	//   ....[1]....
        /*0080*/ 	.word	0x000008f0


	//----- nvinfo : EIATTR_CBANK_PARAM_SIZE
	.align		4
.L_21:
        /*0084*/ 	.byte	0x03, 0x19
        /*0086*/ 	.short	0x0024


	//----- nvinfo : EIATTR_PARAM_CBANK
	.align		4
        /*0088*/ 	.byte	0x04, 0x0a
        /*008a*/ 	.short	(.L_23 - .L_22)
	.align		4
.L_22:
        /*008c*/ 	.word	index@(.nv.constant0._Z12matmul_naivePKfS0_Pfiii)
        /*0090*/ 	.short	0x0380
        /*0092*/ 	.short	0x0024


	//----- nvinfo : EIATTR_SW_WAR
	.align		4
.L_23:
        /*0094*/ 	.byte	0x04, 0x36
        /*0096*/ 	.short	(.L_25 - .L_24)
.L_24:
        /*0098*/ 	.word	0x00000008
.L_25:


//--------------------- .nv.callgraph             --------------------------
	.section	.nv.callgraph,"",@"SHT_CUDA_CALLGRAPH"
	.align	4
	.sectionentsize	8
	.align		4
        /*0000*/ 	.word	0x00000000
	.align		4
        /*0004*/ 	.word	0xffffffff
	.align		4
        /*0008*/ 	.word	0x00000000
	.align		4
        /*000c*/ 	.word	0xfffffffe
	.align		4
        /*0010*/ 	.word	0x00000000
	.align		4
        /*0014*/ 	.word	0xfffffffd
	.align		4
        /*0018*/ 	.word	0x00000000
	.align		4
        /*001c*/ 	.word	0xfffffffc


//--------------------- .text._Z12matmul_naivePKfS0_Pfiii --------------------------
	.section	.text._Z12matmul_naivePKfS0_Pfiii,"ax",@progbits
	.align	128
        .global         _Z12matmul_naivePKfS0_Pfiii
        .type           _Z12matmul_naivePKfS0_Pfiii,@function
        .size           _Z12matmul_naivePKfS0_Pfiii,(.L_x_5 - _Z12matmul_naivePKfS0_Pfiii)
        .other          _Z12matmul_naivePKfS0_Pfiii,@"STO_CUDA_ENTRY STV_DEFAULT"
_Z12matmul_naivePKfS0_Pfiii:
.text._Z12matmul_naivePKfS0_Pfiii:
[----:B------:R-:W-:Y:S01]  /*0000*/  LDC R1, c[0x0][0x37c] ;  /* 0x0000df00ff017b82 */ /* 0x000fe20000000800 */
[----:B------:R-:W0:Y:S07]  /*0010*/  S2R R5, SR_TID.X ;  /* 0x0000000000057919 */ /* 0x000e2e0000002100 */
[----:B------:R-:W1:Y:S01]  /*0020*/  LDC R16, c[0x0][0x364] ;  /* 0x0000d900ff107b82 */ /* 0x000e620000000800 */
[----:B------:R-:W2:Y:S01]  /*0030*/  LDCU UR6, c[0x0][0x398] ;  /* 0x00007300ff0677ac */ /* 0x000ea20008000800 */
[----:B------:R-:W1:Y:S06]  /*0040*/  S2R R3, SR_TID.Y ;  /* 0x0000000000037919 */ /* 0x000e6c0000002200 */
[----:B------:R-:W0:Y:S08]  /*0050*/  S2UR UR5, SR_CTAID.X ;  /* 0x00000000000579c3 */ /* 0x000e300000002500 */
[----:B------:R-:W0:Y:S08]  /*0060*/  LDC R0, c[0x0][0x360] ;  /* 0x0000d800ff007b82 */ /* 0x000e300000000800 */
[----:B------:R-:W1:Y:S08]  /*0070*/  S2UR UR4, SR_CTAID.Y ;  /* 0x00000000000479c3 */ /* 0x000e700000002600 */
[----:B------:R-:W3:Y:S01]  /*0080*/  LDC R17, c[0x0][0x3a0] ;  /* 0x0000e800ff117b82 */ /* 0x000ee20000000800 */
[----:B0-----:R-:W-:-:S02]  /*0090*/  IMAD R0, R0, UR5, R5 ;  /* 0x0000000500007c24 */ /* 0x001fc4000f8e0205 */
[----:B-1----:R-:W-:-:S03]  /*00a0*/  IMAD R16, R16, UR4, R3 ;  /* 0x0000000410107c24 */ /* 0x002fc6000f8e0203 */
[----:B---3--:R-:W-:-:S04]  /*00b0*/  ISETP.GE.AND P0, PT, R0, R17, PT ;  /* 0x000000110000720c */ /* 0x008fc80003f06270 */
[----:B--2---:R-:W-:-:S13]  /*00c0*/  ISETP.GE.OR P0, PT, R16, UR6, P0 ;  /* 0x0000000610007c0c */ /* 0x004fda0008706670 */
[----:B------:R-:W-:Y:S05]  /*00d0*/  @P0 EXIT ;  /* 0x000000000000094d */ /* 0x000fea0003800000 */
[----:B------:R-:W0:Y:S01]  /*00e0*/  LDC R19, c[0x0][0x39c] ;  /* 0x0000e700ff137b82 */ /* 0x000e220000000800 */
[----:B------:R-:W1:Y:S01]  /*00f0*/  LDCU.64 UR4, c[0x0][0x358] ;  /* 0x00006b00ff0477ac */ /* 0x000e620008000a00 */
[----:B------:R-:W-:Y:S01]  /*0100*/  HFMA2 R24, -RZ, RZ, 0, 0 ;  /* 0x00000000ff187431 */ /* 0x000fe200000001ff */
[----:B0-----:R-:W-:-:S13]  /*0110*/  ISETP.GE.AND P0, PT, R19, 0x1, PT ;  /* 0x000000011300780c */ /* 0x001fda0003f06270 */
[----:B-1----:R-:W-:Y:S05]  /*0120*/  @!P0 BRA `(.L_x_0) ;  /* 0x0000000400e08947 */ /* 0x002fea0003800000 */
[C---:B------:R-:W-:Y:S01]  /*0130*/  ISETP.GE.U32.AND P1, PT, R19.reuse, 0x8, PT ;  /* 0x000000081300780c */ /* 0x040fe20003f26070 */
[----:B------:R-:W-:Y:S01]  /*0140*/  IMAD R20, R16, R19, RZ ;  /* 0x0000001310147224 */ /* 0x000fe200078e02ff */
[----:B------:R-:W-:Y:S02]  /*0150*/  LOP3.LUT R27, R19, 0x7, RZ, 0xc0, !PT ;  /* 0x00000007131b7812 */ /* 0x000fe400078ec0ff */
[----:B------:R-:W-:Y:S02]  /*0160*/  MOV R24, RZ ;  /* 0x000000ff00187202 */ /* 0x000fe40000000f00 */
[----:B------:R-:W-:Y:S02]  /*0170*/  ISETP.NE.AND P0, PT, R27, RZ, PT ;  /* 0x000000ff1b00720c */ /* 0x000fe40003f05270 */
[----:B------:R-:W-:-:S05]  /*0180*/  MOV R21, RZ ;  /* 0x000000ff00157202 */ /* 0x000fca0000000f00 */
[----:B------:R-:W-:Y:S06]  /*0190*/  @!P1 BRA `(.L_x_1) ;  /* 0x0000000000c49947 */ /* 0x000fec0003800000 */
[----:B------:R-:W0:Y:S01]  /*01a0*/  LDC.64 R2, c[0x0][0x380] ;  /* 0x0000e000ff027b82 */ /* 0x000e220000000a00 */
[----:B------:R-:W-:Y:S02]  /*01b0*/  LOP3.LUT R21, R19, 0x7ffffff8, RZ, 0xc0, !PT ;  /* 0x7ffffff813157812 */ /* 0x000fe400078ec0ff */
[----:B------:R-:W-:Y:S02]  /*01c0*/  MOV R24, RZ ;  /* 0x000000ff00187202 */ /* 0x000fe40000000f00 */
[----:B------:R-:W-:Y:S02]  /*01d0*/  MOV R18, R0 ;  /* 0x0000000000127202 */ /* 0x000fe40000000f00 */
[----:B------:R-:W-:Y:S01]  /*01e0*/  IADD3 R22, PT, PT, -R21, RZ, RZ ;  /* 0x000000ff15167210 */ /* 0x000fe20007ffe1ff */
[----:B0-----:R-:W-:-:S03]  /*01f0*/  IMAD.WIDE.U32 R2, R20, 0x4, R2 ;  /* 0x0000000414027825 */ /* 0x001fc600078e0002 */
[----:B------:R-:W-:-:S04]  /*0200*/  IADD3 R4, P1, PT, R2, 0x10, RZ ;  /* 0x0000001002047810 */ /* 0x000fc80007f3e0ff */
[----:B------:R-:W-:-:S09]  /*0210*/  IADD3.X R5, PT, PT, RZ, R3, RZ, P1, !PT ;  /* 0x00000003ff057210 */ /* 0x000fd20000ffe4ff */
.L_x_2:
[----:B------:R-:W0:Y:S01]  /*0220*/  LDC.64 R14, c[0x0][0x388] ;  /* 0x0000e200ff0e7b82 */ /* 0x000e220000000a00 */
[----:B------:R-:W-:Y:S02]  /*0230*/  MOV R2, R4 ;  /* 0x0000000400027202 */ /* 0x000fe40000000f00 */
[----:B------:R-:W-:-:S05]  /*0240*/  MOV R3, R5 ;  /* 0x0000000500037202 */ /* 0x000fca0000000f00 */
[----:B------:R-:W2:Y:S04]  /*0250*/  LDG.E R25, desc[UR4][R2.64+-0x10] ;  /* 0xfffff00402197981 */ /* 0x000ea8000c1e1900 */
[----:B------:R-:W3:Y:S04]  /*0260*/  LDG.E R23, desc[UR4][R2.64+-0xc] ;  /* 0xfffff40402177981 */ /* 0x000ee8000c1e1900 */
[----:B------:R-:W4:Y:S04]  /*0270*/  LDG.E R29, desc[UR4][R2.64+-0x8] ;  /* 0xfffff804021d7981 */ /* 0x000f28000c1e1900 */
[----:B------:R-:W5:Y:S01]  /*0280*/  LDG.E R28, desc[UR4][R2.64+-0x4] ;  /* 0xfffffc04021c7981 */ /* 0x000f62000c1e1900 */
[----:B0-----:R-:W-:-:S05]  /*0290*/  IMAD.WIDE R14, R18, 0x4, R14 ;  /* 0x00000004120e7825 */ /* 0x001fca00078e020e */
[----:B------:R0:W2:Y:S01]  /*02a0*/  LDG.E R26, desc[UR4][R14.64] ;  /* 0x000000040e1a7981 */ /* 0x0000a2000c1e1900 */
[----:B------:R-:W-:-:S04]  /*02b0*/  IMAD.WIDE R12, R17, 0x4, R14 ;  /* 0x00000004110c7825 */ /* 0x000fc800078e020e */
[C---:B------:R-:W-:Y:S02]  /*02c0*/  IMAD.WIDE R4, R17.reuse, 0x4, R12 ;  /* 0x0000000411047825 */ /* 0x040fe400078e020c */
[----:B------:R-:W3:Y:S02]  /*02d0*/  LDG.E R12, desc[UR4][R12.64] ;  /* 0x000000040c0c7981 */ /* 0x000ee4000c1e1900 */
[C---:B------:R-:W-:Y:S02]  /*02e0*/  IMAD.WIDE R8, R17.reuse, 0x4, R4 ;  /* 0x0000000411087825 */ /* 0x040fe400078e0204 */
[----:B------:R-:W4:Y:S02]  /*02f0*/  LDG.E R4, desc[UR4][R4.64] ;  /* 0x0000000404047981 */ /* 0x000f24000c1e1900 */
[C---:B------:R-:W-:Y:S02]  /*0300*/  IMAD.WIDE R6, R17.reuse, 0x4, R8 ;  /* 0x0000000411067825 */ /* 0x040fe400078e0208 */
[----:B------:R-:W5:Y:S02]  /*0310*/  LDG.E R8, desc[UR4][R8.64] ;  /* 0x0000000408087981 */ /* 0x000f64000c1e1900 */
[----:B------:R-:W-:-:S02]  /*0320*/  IMAD.WIDE R10, R17, 0x4, R6 ;  /* 0x00000004110a7825 */ /* 0x000fc400078e0206 */
[----:B------:R-:W5:Y:S04]  /*0330*/  LDG.E R5, desc[UR4][R2.64] ;  /* 0x0000000402057981 */ /* 0x000f68000c1e1900 */
[----:B------:R-:W5:Y:S01]  /*0340*/  LDG.E R6, desc[UR4][R6.64] ;  /* 0x0000000406067981 */ /* 0x000f62000c1e1900 */
[----:B0-----:R-:W-:-:S03]  /*0350*/  IMAD.WIDE R14, R17, 0x4, R10 ;  /* 0x00000004110e7825 */ /* 0x001fc600078e020a */
[----:B------:R-:W5:Y:S04]  /*0360*/  LDG.E R10, desc[UR4][R10.64] ;  /* 0x000000040a0a7981 */ /* 0x000f68000c1e1900 */
[----:B------:R-:W5:Y:S04]  /*0370*/  LDG.E R13, desc[UR4][R14.64] ;  /* 0x000000040e0d7981 */ /* 0x000f68000c1e1900 */
[----:B------:R-:W5:Y:S04]  /*0380*/  LDG.E R7, desc[UR4][R2.64+0x4] ;  /* 0x0000040402077981 */ /* 0x000f68000c1e1900 */
[----:B------:R-:W5:Y:S01]  /*0390*/  LDG.E R9, desc[UR4][R2.64+0xc] ;  /* 0x00000c0402097981 */ /* 0x000f62000c1e1900 */
[----:B--2---:R-:W-:Y:S01]  /*03a0*/  FFMA R26, R25, R26, R24 ;  /* 0x0000001a191a7223 */ /* 0x004fe20000000018 */
[----:B------:R-:W-:-:S02]  /*03b0*/  IMAD.WIDE R24, R17, 0x4, R14 ;  /* 0x0000000411187825 */ /* 0x000fc400078e020e */
[----:B------:R-:W2:Y:S04]  /*03c0*/  LDG.E R14, desc[UR4][R2.64+0x8] ;  /* 0x00000804020e7981 */ /* 0x000ea8000c1e1900 */
[----:B------:R-:W2:Y:S01]  /*03d0*/  LDG.E R24, desc[UR4][R24.64] ;  /* 0x0000000418187981 */ /* 0x000ea2000c1e1900 */
[----:B---3--:R-:W-:Y:S01]  /*03e0*/  FFMA R12, R23, R12, R26 ;  /* 0x0000000c170c7223 */ /* 0x008fe2000000001a */
[----:B------:R-:W-:-:S03]  /*03f0*/  IADD3 R22, PT, PT, R22, 0x8, RZ ;  /* 0x0000000816167810 */ /* 0x000fc60007ffe0ff */
[----:B----4-:R-:W-:Y:S01]  /*0400*/  FFMA R29, R29, R4, R12 ;  /* 0x000000041d1d7223 */ /* 0x010fe2000000000c */
[----:B------:R-:W-:-:S03]  /*0410*/  ISETP.NE.AND P1, PT, R22, RZ, PT ;  /* 0x000000ff1600720c */ /* 0x000fc60003f25270 */
[----:B-----5:R-:W-:Y:S01]  /*0420*/  FFMA R8, R28, R8, R29 ;  /* 0x000000081c087223 */ /* 0x020fe2000000001d */
[----:B------:R-:W-:-:S03]  /*0430*/  IADD3 R4, P2, PT, R2, 0x20, RZ ;  /* 0x0000002002047810 */ /* 0x000fc60007f5e0ff */
[----:B------:R-:W-:Y:S01]  /*0440*/  FFMA R6, R5, R6, R8 ;  /* 0x0000000605067223 */ /* 0x000fe20000000008 */
[----:B------:R-:W-:Y:S02]  /*0450*/  IADD3.X R5, PT, PT, RZ, R3, RZ, P2, !PT ;  /* 0x00000003ff057210 */ /* 0x000fe400017fe4ff */
[----:B------:R-:W-:Y:S01]  /*0460*/  LEA R18, R17, R18, 0x3 ;  /* 0x0000001211127211 */ /* 0x000fe200078e18ff */
[----:B------:R-:W-:-:S04]  /*0470*/  FFMA R7, R7, R10, R6 ;  /* 0x0000000a07077223 */ /* 0x000fc80000000006 */
[----:B--2---:R-:W-:-:S04]  /*0480*/  FFMA R14, R14, R13, R7 ;  /* 0x0000000d0e0e7223 */ /* 0x004fc80000000007 */
[----:B------:R-:W-:Y:S01]  /*0490*/  FFMA R24, R9, R24, R14 ;  /* 0x0000001809187223 */ /* 0x000fe2000000000e */
[----:B------:R-:W-:Y:S06]  /*04a0*/  @P1 BRA `(.L_x_2) ;  /* 0xfffffffc005c1947 */ /* 0x000fec000383ffff */
.L_x_1:
[----:B------:R-:W-:Y:S05]  /*04b0*/  @!P0 BRA `(.L_x_0) ;  /* 0x0000000000fc8947 */ /* 0x000fea0003800000 */
[----:B------:R-:W-:Y:S02]  /*04c0*/  ISETP.GE.U32.AND P1, PT, R27, 0x4, PT ;  /* 0x000000041b00780c */ /* 0x000fe40003f26070 */
[----:B------:R-:W-:-:S04]  /*04d0*/  LOP3.LUT R14, R19, 0x3, RZ, 0xc0, !PT ;  /* 0x00000003130e7812 */ /* 0x000fc800078ec0ff */
[----:B------:R-:W-:-:S07]  /*04e0*/  ISETP.NE.AND P0, PT, R14, RZ, PT ;  /* 0x000000ff0e00720c */ /* 0x000fce0003f05270 */
[----:B------:R-:W-:Y:S06]  /*04f0*/  @!P1 BRA `(.L_x_3) ;  /* 0x00000000006c9947 */ /* 0x000fec0003800000 */
[----:B------:R-:W0:Y:S01]  /*0500*/  LDC.64 R4, c[0x0][0x388] ;  /* 0x0000e200ff047b82 */ /* 0x000e220000000a00 */
[----:B------:R-:W1:Y:S01]  /*0510*/  LDCU.64 UR6, c[0x0][0x380] ;  /* 0x00007000ff0677ac */ /* 0x000e620008000a00 */
[----:B------:R-:W-:Y:S01]  /*0520*/  IMAD R7, R21, R17, R0 ;  /* 0x0000001115077224 */ /* 0x000fe200078e0200 */
[CC--:B------:R-:W-:Y:S02]  /*0530*/  IADD3 R3, PT, PT, R20.reuse, R21.reuse, RZ ;  /* 0x0000001514037210 */ /* 0x0c0fe40007ffe0ff */
[----:B------:R-:W-:-:S03]  /*0540*/  IADD3 R8, P1, PT, R20, R21, RZ ;  /* 0x0000001514087210 */ /* 0x000fc60007f3e0ff */
[----:B------:R-:W2:Y:S01]  /*0550*/  LDC.64 R12, c[0x0][0x380] ;  /* 0x0000e000ff0c7b82 */ /* 0x000ea20000000a00 */
[----:B0-----:R-:W-:-:S04]  /*0560*/  IMAD.WIDE R4, R7, 0x4, R4 ;  /* 0x0000000407047825 */ /* 0x001fc800078e0204 */
[----:B------:R-:W-:Y:S02]  /*0570*/  IMAD.WIDE R6, R17, 0x4, R4 ;  /* 0x0000000411067825 */ /* 0x000fe400078e0204 */
[----:B------:R-:W3:Y:S02]  /*0580*/  LDG.E R4, desc[UR4][R4.64] ;  /* 0x0000000404047981 */ /* 0x000ee4000c1e1900 */
[----:B--2---:R-:W-:Y:S01]  /*0590*/  IMAD.WIDE.U32 R12, R3, 0x4, R12 ;  /* 0x00000004030c7825 */ /* 0x004fe200078e000c */
[----:B------:R-:W-:Y:S02]  /*05a0*/  IADD3.X R3, PT, PT, RZ, RZ, RZ, P1, !PT ;  /* 0x000000ffff037210 */ /* 0x000fe40000ffe4ff */
[----:B-1----:R-:W-:-:S03]  /*05b0*/  LEA R2, P1, R8, UR6, 0x2 ;  /* 0x0000000608027c11 */ /* 0x002fc6000f8210ff */
[----:B------:R-:W3:Y:S01]  /*05c0*/  LDG.E R13, desc[UR4][R12.64] ;  /* 0x000000040c0d7981 */ /* 0x000ee2000c1e1900 */
[----:B------:R-:W-:Y:S01]  /*05d0*/  LEA.HI.X R3, R8, UR7, R3, 0x2, P1 ;  /* 0x0000000708037c11 */ /* 0x000fe200088f1403 */
[C---:B------:R-:W-:Y:S02]  /*05e0*/  IMAD.WIDE R8, R17.reuse, 0x4, R6 ;  /* 0x0000000411087825 */ /* 0x040fe400078e0206 */
[----:B------:R-:W2:Y:S04]  /*05f0*/  LDG.E R6, desc[UR4][R6.64] ;  /* 0x0000000406067981 */ /* 0x000ea8000c1e1900 */
[----:B------:R-:W2:Y:S01]  /*0600*/  LDG.E R15, desc[UR4][R2.64+0x4] ;  /* 0x00000404020f7981 */ /* 0x000ea2000c1e1900 */
[----:B------:R-:W-:-:S03]  /*0610*/  IMAD.WIDE R10, R17, 0x4, R8 ;  /* 0x00000004110a7825 */ /* 0x000fc600078e0208 */
[----:B------:R-:W4:Y:S04]  /*0620*/  LDG.E R22, desc[UR4][R8.64] ;  /* 0x0000000408167981 */ /* 0x000f28000c1e1900 */
[----:B------:R-:W4:Y:S04]  /*0630*/  LDG.E R18, desc[UR4][R2.64+0x8] ;  /* 0x0000080402127981 */ /* 0x000f28000c1e1900 */
[----:B------:R-:W5:Y:S04]  /*0640*/  LDG.E R26, desc[UR4][R2.64+0xc] ;  /* 0x00000c04021a7981 */ /* 0x000f68000c1e1900 */
[----:B------:R-:W5:Y:S01]  /*0650*/  LDG.E R10, desc[UR4][R10.64] ;  /* 0x000000040a0a7981 */ /* 0x000f62000c1e1900 */
[----:B------:R-:W-:Y:S01]  /*0660*/  IADD3 R21, PT, PT, R21, 0x4, RZ ;  /* 0x0000000415157810 */ /* 0x000fe20007ffe0ff */
[----:B---3--:R-:W-:-:S04]  /*0670*/  FFMA R24, R13, R4, R24 ;  /* 0x000000040d187223 */ /* 0x008fc80000000018 */
[----:B--2---:R-:W-:-:S04]  /*0680*/  FFMA R15, R15, R6, R24 ;  /* 0x000000060f0f7223 */ /* 0x004fc80000000018 */
[----:B----4-:R-:W-:-:S04]  /*0690*/  FFMA R15, R18, R22, R15 ;  /* 0x00000016120f7223 */ /* 0x010fc8000000000f */
[----:B-----5:R-:W-:-:S07]  /*06a0*/  FFMA R24, R26, R10, R15 ;  /* 0x0000000a1a187223 */ /* 0x020fce000000000f */
.L_x_3:
[----:B------:R-:W-:Y:S05]  /*06b0*/  @!P0 BRA `(.L_x_0) ;  /* 0x00000000007c8947 */ /* 0x000fea0003800000 */
[----:B------:R-:W-:Y:S01]  /*06c0*/  ISETP.NE.AND P1, PT, R14, 0x1, PT ;  /* 0x000000010e00780c */ /* 0x000fe20003f25270 */
[----:B------:R-:W0:Y:S01]  /*06d0*/  LDC.64 R10, c[0x0][0x380] ;  /* 0x0000e000ff0a7b82 */ /* 0x000e220000000a00 */
[----:B------:R-:W-:-:S04]  /*06e0*/  LOP3.LUT R19, R19, 0x1, RZ, 0xc0, !PT ;  /* 0x0000000113137812 */ /* 0x000fc800078ec0ff */
[----:B------:R-:W-:-:S03]  /*06f0*/  ISETP.NE.U32.AND P0, PT, R19, 0x1, PT ;  /* 0x000000011300780c */ /* 0x000fc60003f05070 */
[----:B------:R-:W1:Y:S04]  /*0700*/  LDC.64 R8, c[0x0][0x388] ;  /* 0x0000e200ff087b82 */ /* 0x000e680000000a00 */
[CC--:B------:R-:W-:Y:S02]  /*0710*/  @P1 IADD3 R13, PT, PT, R20.reuse, R21.reuse, RZ ;  /* 0x00000015140d1210 */ /* 0x0c0fe40007ffe0ff */
[----:B------:R-:W-:Y:S02]  /*0720*/  @P1 IADD3 R12, P2, PT, R20, R21, RZ ;  /* 0x00000015140c1210 */ /* 0x000fe40007f5e0ff */
[----:B------:R-:W2:Y:S02]  /*0730*/  @P1 LDC.64 R2, c[0x0][0x380] ;  /* 0x0000e000ff021b82 */ /* 0x000ea40000000a00 */
[----:B------:R-:W-:-:S06]  /*0740*/  @P1 IADD3.X R14, PT, PT, RZ, RZ, RZ, P2, !PT ;  /* 0x000000ffff0e1210 */ /* 0x000fcc00017fe4ff */
[----:B------:R-:W3:Y:S01]  /*0750*/  LDC.64 R4, c[0x0][0x380] ;  /* 0x0000e000ff047b82 */ /* 0x000ee20000000a00 */
[----:B0-----:R-:W-:-:S04]  /*0760*/  @P1 IMAD.WIDE.U32 R10, R13, 0x4, R10 ;  /* 0x000000040d0a1825 */ /* 0x001fc800078e000a */
[C---:B------:R-:W-:Y:S01]  /*0770*/  @P1 IMAD R13, R21.reuse, R17, R0 ;  /* 0x00000011150d1224 */ /* 0x040fe200078e0200 */
[----:B------:R-:W-:Y:S01]  /*0780*/  @P1 IADD3 R21, PT, PT, R21, 0x2, RZ ;  /* 0x0000000215151810 */ /* 0x000fe20007ffe0ff */
[----:B------:R-:W4:Y:S01]  /*0790*/  @P1 LDG.E R11, desc[UR4][R10.64] ;  /* 0x000000040a0b1981 */ /* 0x000f22000c1e1900 */
[----:B------:R-:W0:Y:S01]  /*07a0*/  LDC.64 R6, c[0x0][0x388] ;  /* 0x0000e200ff067b82 */ /* 0x000e220000000a00 */
[----:B-1----:R-:W-:Y:S01]  /*07b0*/  @P1 IMAD.WIDE R8, R13, 0x4, R8 ;  /* 0x000000040d081825 */ /* 0x002fe200078e0208 */
[----:B------:R-:W-:Y:S02]  /*07c0*/  @!P0 IADD3 R15, PT, PT, R20, R21, RZ ;  /* 0x00000015140f8210 */ /* 0x000fe40007ffe0ff */
[----:B--2---:R-:W-:Y:S01]  /*07d0*/  @P1 LEA R2, P2, R12, R2, 0x2 ;  /* 0x000000020c021211 */ /* 0x004fe200078410ff */
[----:B------:R-:W-:-:S03]  /*07e0*/  @!P0 IMAD R21, R21, R17, R0 ;  /* 0x0000001115158224 */ /* 0x000fc600078e0200 */
[----:B------:R-:W-:Y:S01]  /*07f0*/  @P1 LEA.HI.X R3, R12, R3, R14, 0x2, P2 ;  /* 0x000000030c031211 */ /* 0x000fe200010f140e */
[----:B------:R-:W-:Y:S01]  /*0800*/  @P1 IMAD.WIDE R12, R17, 0x4, R8 ;  /* 0x00000004110c1825 */ /* 0x000fe200078e0208 */
[----:B------:R-:W4:Y:S03]  /*0810*/  @P1 LDG.E R14, desc[UR4][R8.64] ;  /* 0x00000004080e1981 */ /* 0x000f26000c1e1900 */
[----:B---3--:R-:W-:Y:S01]  /*0820*/  @!P0 IMAD.WIDE.U32 R4, R15, 0x4, R4 ;  /* 0x000000040f048825 */ /* 0x008fe200078e0004 */
[----:B------:R-:W2:Y:S04]  /*0830*/  @P1 LDG.E R2, desc[UR4][R2.64+0x4] ;  /* 0x0000040402021981 */ /* 0x000ea8000c1e1900 */
[----:B------:R-:W2:Y:S01]  /*0840*/  @P1 LDG.E R12, desc[UR4][R12.64] ;  /* 0x000000040c0c1981 */ /* 0x000ea2000c1e1900 */
[----:B0-----:R-:W-:-:S03]  /*0850*/  @!P0 IMAD.WIDE R6, R21, 0x4, R6 ;  /* 0x0000000415068825 */ /* 0x001fc600078e0206 */
[----:B------:R-:W3:Y:S04]  /*0860*/  @!P0 LDG.E R5, desc[UR4][R4.64] ;  /* 0x0000000404058981 */ /* 0x000ee8000c1e1900 */
[----:B------:R-:W3:Y:S01]  /*0870*/  @!P0 LDG.E R6, desc[UR4][R6.64] ;  /* 0x0000000406068981 */ /* 0x000ee2000c1e1900 */
[----:B----4-:R-:W-:-:S04]  /*0880*/  @P1 FFMA R11, R11, R14, R24 ;  /* 0x0000000e0b0b1223 */ /* 0x010fc80000000018 */
[----:B--2---:R-:W-:-:S04]  /*0890*/  @P1 FFMA R24, R2, R12, R11 ;  /* 0x0000000c02181223 */ /* 0x004fc8000000000b */
[----:B---3--:R-:W-:-:S07]  /*08a0*/  @!P0 FFMA R24, R5, R6, R24 ;  /* 0x0000000605188223 */ /* 0x008fce0000000018 */
.L_x_0:
[----:B------:R-:W0:Y:S01]  /*08b0*/  LDC.64 R2, c[0x0][0x390] ;  /* 0x0000e400ff027b82 */ /* 0x000e220000000a00 */
[----:B------:R-:W-:-:S04]  /*08c0*/  IMAD R17, R16, R17, R0 ;  /* 0x0000001110117224 */ /* 0x000fc800078e0200 */
[----:B0-----:R-:W-:-:S05]  /*08d0*/  IMAD.WIDE R2, R17, 0x4, R2 ;  /* 0x0000000411027825 */ /* 0x001fca00078e0202 */
[----:B------:R-:W-:Y:S01]  /*08e0*/  STG.E desc[UR4][R2.64], R24 ;  /* 0x0000001802007986 */ /* 0x000fe2000c101904 */
[----:B------:R-:W-:Y:S05]  /*08f0*/  EXIT ;  /* 0x000000000000794d */ /* 0x000fea0003800000 */
.L_x_4:
[----:B------:R-:W-:-:S00]  /*0900*/  BRA `(.L_x_4) ;  /* 0xfffffffc00fc7947 */ /* 0x000fc0000383ffff */
[----:B------:R-:W-:-:S00]  /*0910*/  NOP ;  /* 0x0000000000007918 */ /* 0x000fc00000000000 */
        /* <DEDUP_REMOVED lines=14> */
.L_x_5:


//--------------------- .nv.shared.reserved.0     --------------------------
	.section	.nv.shared.reserved.0,"aw",@nobits
	.weak		__nv_reservedSMEM_offset_0_alias
	.size		__nv_reservedSMEM_offset_0_alias, 0, 64
	.other		__nv_reservedSMEM_offset_0_alias,@"STO_CUDA_RESERVED_SHARED STV_DEFAULT"
__nv_reservedSMEM_offset_0_alias:
	.zero		0
	.zero		64


//--------------------- .nv.constant0._Z12matmul_naivePKfS0_Pfiii --------------------------
	.section	.nv.constant0._Z12matmul_naivePKfS0_Pfiii,"a",@progbits
	.sectionflags	@""
	.align	4
.nv.constant0._Z12matmul_naivePKfS0_Pfiii:
	.zero		932


//--------------------- SYMBOLS --------------------------

	.type		.nv.reservedSmem.offset0,@object
	.size		.nv.reservedSmem.offset0,0x4
